//
// Generated by NVIDIA NVVM Compiler
//
// Compiler Build ID: CL-36424714
// Cuda compilation tools, release 13.0, V13.0.88
// Based on NVVM 20.0.0
//

.version 9.0
.target sm_100
.address_size 64

	// .globl	_Z5indexPfS_Piii
.extern .func  (.param .b32 func_retval0) vprintf
(
	.param .b64 vprintf_param_0,
	.param .b64 vprintf_param_1
)
;
.global .align 1 .b8 $str[26] = {98, 95, 105, 110, 100, 101, 120, 58, 32, 37, 100, 44, 32, 97, 95, 105, 110, 100, 101, 120, 58, 32, 37, 100, 10};

.visible .entry _Z5indexPfS_Piii(
	.param .u64 .ptr .align 1 _Z5indexPfS_Piii_param_0,
	.param .u64 .ptr .align 1 _Z5indexPfS_Piii_param_1,
	.param .u64 .ptr .align 1 _Z5indexPfS_Piii_param_2,
	.param .u32 _Z5indexPfS_Piii_param_3,
	.param .u32 _Z5indexPfS_Piii_param_4
)
{
	.local .align 8 .b8 	__local_depot0[8];
	.reg .b64 	%SP;
	.reg .b64 	%SPL;
	.reg .pred 	%p<3>;
	.reg .b32 	%r<10>;
	.reg .b32 	%f<2>;
	.reg .b64 	%rd<17>;

	mov.u64 	%SPL, __local_depot0;
	cvta.local.u64 	%SP, %SPL;
	ld.param.u64 	%rd1, [_Z5indexPfS_Piii_param_0];
	ld.param.u64 	%rd2, [_Z5indexPfS_Piii_param_1];
	ld.param.u64 	%rd3, [_Z5indexPfS_Piii_param_2];
	ld.param.u32 	%r3, [_Z5indexPfS_Piii_param_3];
	ld.param.u32 	%r4, [_Z5indexPfS_Piii_param_4];
	mov.u32 	%r5, %tid.x;
	mov.u32 	%r6, %ctaid.x;
	mov.u32 	%r7, %ntid.x;
	mad.lo.s32 	%r1, %r6, %r7, %r5;
	setp.lt.s32 	%p1, %r4, %r1;
	@%p1 bra 	$L__BB0_4;
	cvta.to.global.u64 	%rd4, %rd3;
	mul.wide.s32 	%rd5, %r1, 4;
	add.s64 	%rd6, %rd4, %rd5;
	ld.global.u32 	%r2, [%rd6];
	setp.lt.s32 	%p2, %r2, %r3;
	@%p2 bra 	$L__BB0_3;
	add.u64 	%rd7, %SP, 0;
	add.u64 	%rd8, %SPL, 0;
	st.local.v2.u32 	[%rd8], {%r1, %r2};
	mov.u64 	%rd9, $str;
	cvta.global.u64 	%rd10, %rd9;
	{ // callseq 0, 0
	.param .b64 param0;
	st.param.b64 	[param0], %rd10;
	.param .b64 param1;
	st.param.b64 	[param1], %rd7;
	.param .b32 retval0;
	call.uni (retval0), 
	vprintf, 
	(
	param0, 
	param1
	);
	ld.param.b32 	%r8, [retval0];
	} // callseq 0
	bra.uni 	$L__BB0_4;
$L__BB0_3:
	cvta.to.global.u64 	%rd11, %rd2;
	mul.wide.s32 	%rd12, %r2, 4;
	add.s64 	%rd13, %rd11, %rd12;
	ld.global.f32 	%f1, [%rd13];
	cvta.to.global.u64 	%rd14, %rd1;
	add.s64 	%rd16, %rd14, %rd5;
	st.global.f32 	[%rd16], %f1;
$L__BB0_4:
	ret;

}


// ===== COMPILED SASS (sm_100) =====

	.target	sm_100

	.elftype	@"ET_EXEC"


//--------------------- .note.nv.tkinfo           --------------------------
	.section	.note.nv.tkinfo,"",@"SHT_NOTE"
	.sectionflags	@"SHF_NOTE_NV_TKINFO"
	.tkinfo
        /*0018*/ 	.word	0x00000002
        /*0030*/ 	.string	""
        /*0030*/ 	.string	"ptxas"
        /*0030*/ 	.string	"Cuda compilation tools, release 13.0, V13.0.88"
        /*0030*/ 	.string	"Build cuda_13.0.r13.0/compiler.36424714_0"
        /*0030*/ 	.string	"-arch sm_100 -m 64 "



//--------------------- .note.nv.cuinfo           --------------------------
	.section	.note.nv.cuinfo,"",@"SHT_NOTE"
	.sectionflags	@"SHF_NOTE_NV_CUINFO"
        /*0018*/ 	.short	0x0002
        /*001a*/ 	.short	0x0064
        /*001c*/ 	.short	0x0082
	.zero		2


//--------------------- .nv.info                  --------------------------
	.section	.nv.info,"",@"SHT_CUDA_INFO"
	.align	4


	//----- nvinfo : EIATTR_REGCOUNT
	.align		4
        /*0000*/ 	.byte	0x04, 0x2f
        /*0002*/ 	.short	(.L_2 - .L_1)
	.align		4
.L_1:
        /*0004*/ 	.word	index@(_Z5indexPfS_Piii)
        /*0008*/ 	.word	0x00000018


	//----- nvinfo : EIATTR_FRAME_SIZE
	.align		4
.L_2:
        /*000c*/ 	.byte	0x04, 0x11
        /*000e*/ 	.short	(.L_4 - .L_3)
	.align		4
.L_3:
        /*0010*/ 	.word	index@(_Z5indexPfS_Piii)
        /*0014*/ 	.word	0x00000008


	//----- nvinfo : EIATTR_MIN_STACK_SIZE
	.align		4
.L_4:
        /*0018*/ 	.byte	0x04, 0x12
        /*001a*/ 	.short	(.L_6 - .L_5)
	.align		4
.L_5:
        /*001c*/ 	.word	index@(_Z5indexPfS_Piii)
        /*0020*/ 	.word	0x00000008
.L_6:


//--------------------- .nv.compat                --------------------------
	.section	.nv.compat,"",@"SHT_CUDA_COMPAT_INFO"
	.align	4
        /*0000*/ 	.byte	0x02, 0x09, 0x00, 0x00, 0x02, 0x02, 0x01, 0x00, 0x02, 0x05, 0x05, 0x00, 0x03, 0x07, 0x01, 0x01
        /*0010*/ 	.byte	0x02, 0x03, 0x00, 0x00, 0x02, 0x06, 0x01, 0x00, 0x04, 0x0b, 0x08, 0x00, 0x09, 0x00, 0x00, 0x00
        /*0020*/ 	.byte	0x00, 0x00, 0x00, 0x00


//--------------------- .nv.info._Z5indexPfS_Piii --------------------------
	.section	.nv.info._Z5indexPfS_Piii,"",@"SHT_CUDA_INFO"
	.sectionflags	@""
	.align	4


	//----- nvinfo : EIATTR_CUDA_API_VERSION
	.align		4
        /*0000*/ 	.byte	0x04, 0x37
        /*0002*/ 	.short	(.L_8 - .L_7)
.L_7:
        /*0004*/ 	.word	0x00000082


	//----- nvinfo : EIATTR_KPARAM_INFO
	.align		4
.L_8:
        /*0008*/ 	.byte	0x04, 0x17
        /*000a*/ 	.short	(.L_10 - .L_9)
.L_9:
        /*000c*/ 	.word	0x00000000
        /*0010*/ 	.short	0x0004
        /*0012*/ 	.short	0x001c
        /*0014*/ 	.byte	0x00, 0xf0, 0x11, 0x00


	//----- nvinfo : EIATTR_KPARAM_INFO
	.align		4
.L_10:
        /*0018*/ 	.byte	0x04, 0x17
        /*001a*/ 	.short	(.L_12 - .L_11)
.L_11:
        /*001c*/ 	.word	0x00000000
        /*0020*/ 	.short	0x0003
        /*0022*/ 	.short	0x0018
        /*0024*/ 	.byte	0x00, 0xf0, 0x11, 0x00


	//----- nvinfo : EIATTR_KPARAM_INFO
	.align		4
.L_12:
        /*0028*/ 	.byte	0x04, 0x17
        /*002a*/ 	.short	(.L_14 - .L_13)
.L_13:
        /*002c*/ 	.word	0x00000000
        /*0030*/ 	.short	0x0002
        /*0032*/ 	.short	0x0010
        /*0034*/ 	.byte	0x00, 0xf5, 0x21, 0x00


	//----- nvinfo : EIATTR_KPARAM_INFO
	.align		4
.L_14:
        /*0038*/ 	.byte	0x04, 0x17
        /*003a*/ 	.short	(.L_16 - .L_15)
.L_15:
        /*003c*/ 	.word	0x00000000
        /*0040*/ 	.short	0x0001
        /*0042*/ 	.short	0x0008
        /*0044*/ 	.byte	0x00, 0xf5, 0x21, 0x00


	//----- nvinfo : EIATTR_KPARAM_INFO
	.align		4
.L_16:
        /*0048*/ 	.byte	0x04, 0x17
        /*004a*/ 	.short	(.L_18 - .L_17)
.L_17:
        /*004c*/ 	.word	0x00000000
        /*0050*/ 	.short	0x0000
        /*0052*/ 	.short	0x0000
        /*0054*/ 	.byte	0x00, 0xf5, 0x21, 0x00


	//----- nvinfo : EIATTR_SPARSE_MMA_MASK
	.align		4
.L_18:
        /*0058*/ 	.byte	0x03, 0x50
        /*005a*/ 	.short	0x0000


	//----- nvinfo : EIATTR_MAXREG_COUNT
	.align		4
        /*005c*/ 	.byte	0x03, 0x1b
        /*005e*/ 	.short	0x00ff


	//----- nvinfo : EIATTR_EXTERNS
	.align		4
        /*0060*/ 	.byte	0x04, 0x0f
        /*0062*/ 	.short	(.L_20 - .L_19)


	//   ....[0]....
	.align		4
.L_19:
        /*0064*/ 	.word	index@(vprintf)


	//----- nvinfo : EIATTR_MERCURY_ISA_VERSION
	.align		4
.L_20:
        /*0068*/ 	.byte	0x03, 0x5f
        /*006a*/ 	.short	0x0101


	//----- nvinfo : EIATTR_VRC_CTA_INIT_COUNT
	.align		4
        /*006c*/ 	.byte	0x02, 0x4a
	.zero		1
	.zero		1


	//----- nvinfo : EIATTR_SYSCALL_OFFSETS
	.align		4
        /*0070*/ 	.byte	0x04, 0x46
        /*0072*/ 	.short	(.L_22 - .L_21)


	//   ....[0]....
.L_21:
        /*0074*/ 	.word	0x000001b0


	//----- nvinfo : EIATTR_EXIT_INSTR_OFFSETS
	.align		4
.L_22:
        /*0078*/ 	.byte	0x04, 0x1c
        /*007a*/ 	.short	(.L_24 - .L_23)


	//   ....[0]....
.L_23:
        /*007c*/ 	.word	0x000000c0


	//   ....[1]....
        /*0080*/ 	.word	0x000001c0


	//   ....[2]....
        /*0084*/ 	.word	0x00000230


	//----- nvinfo : EIATTR_CRS_STACK_SIZE
	.align		4
.L_24:
        /*0088*/ 	.byte	0x04, 0x1e
        /*008a*/ 	.short	(.L_26 - .L_25)
.L_25:
        /*008c*/ 	.word	0x00000000


	//----- nvinfo : EIATTR_CBANK_PARAM_SIZE
	.align		4
.L_26:
        /*0090*/ 	.byte	0x03, 0x19
        /*0092*/ 	.short	0x0020


	//----- nvinfo : EIATTR_PARAM_CBANK
	.align		4
        /*0094*/ 	.byte	0x04, 0x0a
        /*0096*/ 	.short	(.L_28 - .L_27)
	.align		4
.L_27:
        /*0098*/ 	.word	index@(.nv.constant0._Z5indexPfS_Piii)
        /*009c*/ 	.short	0x0380
        /*009e*/ 	.short	0x0020


	//----- nvinfo : EIATTR_SW_WAR
	.align		4
.L_28:
        /*00a0*/ 	.byte	0x04, 0x36
        /*00a2*/ 	.short	(.L_30 - .L_29)
.L_29:
        /*00a4*/ 	.word	0x00000008
.L_30:


//--------------------- .nv.callgraph             --------------------------
	.section	.nv.callgraph,"",@"SHT_CUDA_CALLGRAPH"
	.align	4
	.sectionentsize	8
	.align		4
        /*0000*/ 	.word	0x00000000
	.align		4
        /*0004*/ 	.word	0xffffffff
	.align		4
        /*0008*/ 	.word	index@(_Z5indexPfS_Piii)
	.align		4
        /*000c*/ 	.word	index@(vprintf)
	.align		4
        /*0010*/ 	.word	0x00000000
	.align		4
        /*0014*/ 	.word	0xfffffffe
	.align		4
        /*0018*/ 	.word	0x00000000
	.align		4
        /*001c*/ 	.word	0xfffffffd
	.align		4
        /*0020*/ 	.word	0x00000000
	.align		4
        /*0024*/ 	.word	0xfffffffc


//--------------------- .nv.constant4             --------------------------
	.section	.nv.constant4,"a",@progbits
	.align	8
	.align		8
.nv.constant4:
        /*0000*/ 	.dword	vprintf
	.align		8
        /*0008*/ 	.dword	$str


//--------------------- .text._Z5indexPfS_Piii    --------------------------
	.section	.text._Z5indexPfS_Piii,"ax",@progbits
	.align	128
        .global         _Z5indexPfS_Piii
        .type           _Z5indexPfS_Piii,@function
        .size           _Z5indexPfS_Piii,(.L_x_3 - _Z5indexPfS_Piii)
        .other          _Z5indexPfS_Piii,@"STO_CUDA_ENTRY STV_DEFAULT"
_Z5indexPfS_Piii:
.text._Z5indexPfS_Piii:
[----:B------:R-:W0:Y:S01]  /*0000*/  LDC R1, c[0x0][0x37c] ;  /* 0x0000df00ff017b82 */ /* 0x000e220000000800 */
[----:B------:R-:W1:Y:S01]  /*0010*/  S2R R2, SR_TID.X ;  /* 0x0000000000027919 */ /* 0x000e620000002100 */
[----:B------:R-:W2:Y:S06]  /*0020*/  LDCU UR5, c[0x0][0x2fc] ;  /* 0x00005f80ff0577ac */ /* 0x000eac0008000800 */
[----:B------:R-:W1:Y:S01]  /*0030*/  S2UR UR6, SR_CTAID.X ;  /* 0x00000000000679c3 */ /* 0x000e620000002500 */
[----:B0-----:R-:W-:Y:S01]  /*0040*/  VIADD R1, R1, 0xfffffff8 ;  /* 0xfffffff801017836 */ /* 0x001fe20000000000 */
[----:B------:R-:W0:Y:S01]  /*0050*/  LDCU UR7, c[0x0][0x39c] ;  /* 0x00007380ff0777ac */ /* 0x000e220008000800 */
[----:B------:R-:W3:Y:S05]  /*0060*/  LDCU UR4, c[0x0][0x2f8] ;  /* 0x00005f00ff0477ac */ /* 0x000eea0008000800 */
[----:B------:R-:W1:Y:S01]  /*0070*/  LDC R3, c[0x0][0x360] ;  /* 0x0000d800ff037b82 */ /* 0x000e620000000800 */
[----:B---3--:R-:W-:-:S05]  /*0080*/  IADD3 R6, P1, PT, R1, UR4, RZ ;  /* 0x0000000401067c10 */ /* 0x008fca000ff3e0ff */
[----:B--2---:R-:W-:Y:S02]  /*0090*/  IMAD.X R7, RZ, RZ, UR5, P1 ;  /* 0x00000005ff077e24 */ /* 0x004fe400088e06ff */
[----:B-1----:R-:W-:-:S05]  /*00a0*/  IMAD R2, R3, UR6, R2 ;  /* 0x0000000603027c24 */ /* 0x002fca000f8e0202 */
[----:B0-----:R-:W-:-:S13]  /*00b0*/  ISETP.GT.AND P0, PT, R2, UR7, PT ;  /* 0x0000000702007c0c */ /* 0x001fda000bf04270 */
[----:B------:R-:W-:Y:S05]  /*00c0*/  @P0 EXIT ;  /* 0x000000000000094d */ /* 0x000fea0003800000 */
[----:B------:R-:W0:Y:S01]  /*00d0*/  LDC.64 R4, c[0x0][0x390] ;  /* 0x0000e400ff047b82 */ /* 0x000e220000000a00 */
[----:B------:R-:W1:Y:S01]  /*00e0*/  LDCU.64 UR36, c[0x0][0x358] ;  /* 0x00006b00ff2477ac */ /* 0x000e620008000a00 */
[----:B------:R-:W2:Y:S01]  /*00f0*/  LDCU UR4, c[0x0][0x398] ;  /* 0x00007300ff0477ac */ /* 0x000ea20008000800 */
[----:B0-----:R-:W-:-:S05]  /*0100*/  IMAD.WIDE R4, R2, 0x4, R4 ;  /* 0x0000000402047825 */ /* 0x001fca00078e0204 */
[----:B-1----:R-:W2:Y:S02]  /*0110*/  LDG.E R3, desc[UR36][R4.64] ;  /* 0x0000002404037981 */ /* 0x002ea4000c1e1900 */
[----:B--2---:R-:W-:-:S13]  /*0120*/  ISETP.GE.AND P0, PT, R3, UR4, PT ;  /* 0x0000000403007c0c */ /* 0x004fda000bf06270 */
[----:B------:R-:W-:Y:S05]  /*0130*/  @!P0 BRA `(.L_x_0) ;  /* 0x0000000000248947 */ /* 0x000fea0003800000 */
[----:B------:R-:W-:Y:S01]  /*0140*/  MOV R0, 0x0 ;  /* 0x0000000000007802 */ /* 0x000fe20000000f00 */
[----:B------:R0:W-:Y:S01]  /*0150*/  STL.64 [R1], R2 ;  /* 0x0000000201007387 */ /* 0x0001e20000100a00 */
[----:B------:R-:W1:Y:S02]  /*0160*/  LDCU.64 UR4, c[0x4][0x8] ;  /* 0x01000100ff0477ac */ /* 0x000e640008000a00 */
[----:B------:R0:W2:Y:S01]  /*0170*/  LDC.64 R8, c[0x4][R0] ;  /* 0x0100000000087b82 */ /* 0x0000a20000000a00 */
[----:B-1----:R-:W-:Y:S02]  /*0180*/  MOV R4, UR4 ;  /* 0x0000000400047c02 */ /* 0x002fe40008000f00 */
[----:B0-----:R-:W-:-:S07]  /*0190*/  MOV R5, UR5 ;  /* 0x0000000500057c02 */ /* 0x001fce0008000f00 */
[----:B------:R-:W-:-:S07]  /*01a0*/  LEPC R20, `(.L_x_1) ;  /* 0x000000001014794e */ /* 0x000fce0000000000 */
[----:B--2---:R-:W-:Y:S05]  /*01b0*/  CALL.ABS.NOINC R8 ;  /* 0x0000000008007343 */ /* 0x004fea0003c00000 */
.L_x_1:
[----:B------:R-:W-:Y:S05]  /*01c0*/  EXIT ;  /* 0x000000000000794d */ /* 0x000fea0003800000 */
.L_x_0:
[----:B------:R-:W0:Y:S08]  /*01d0*/  LDC.64 R4, c[0x0][0x388] ;  /* 0x0000e200ff047b82 */ /* 0x000e300000000a00 */
[----:B------:R-:W1:Y:S01]  /*01e0*/  LDC.64 R6, c[0x0][0x380] ;  /* 0x0000e000ff067b82 */ /* 0x000e620000000a00 */
[----:B0-----:R-:W-:-:S06]  /*01f0*/  IMAD.WIDE R4, R3, 0x4, R4 ;  /* 0x0000000403047825 */ /* 0x001fcc00078e0204 */
[----:B------:R-:W2:Y:S01]  /*0200*/  LDG.E R5, desc[UR36][R4.64] ;  /* 0x0000002404057981 */ /* 0x000ea2000c1e1900 */
[----:B-1----:R-:W-:-:S05]  /*0210*/  IMAD.WIDE R2, R2, 0x4, R6 ;  /* 0x0000000402027825 */ /* 0x002fca00078e0206 */
[----:B--2---:R-:W-:Y:S01]  /*0220*/  STG.E desc[UR36][R2.64], R5 ;  /* 0x0000000502007986 */ /* 0x004fe2000c101924 */
[----:B------:R-:W-:Y:S05]  /*0230*/  EXIT ;  /* 0x000000000000794d */ /* 0x000fea0003800000 */
.L_x_2:
[----:B------:R-:W-:-:S00]  /*0240*/  BRA `(.L_x_2) ;  /* 0xfffffffc00fc7947 */ /* 0x000fc0000383ffff */
[----:B------:R-:W-:-:S00]  /*0250*/  NOP ;  /* 0x0000000000007918 */ /* 0x000fc00000000000 */
        /* <DEDUP_REMOVED lines=10> */
.L_x_3:


//--------------------- .nv.global.init           --------------------------
	.section	.nv.global.init,"aw",@progbits
.nv.global.init:
	.type		$str,@object
	.size		$str,(.L_0 - $str)
$str:
        /*0000*/ 	.byte	0x62, 0x5f, 0x69, 0x6e, 0x64, 0x65, 0x78, 0x3a, 0x20, 0x25, 0x64, 0x2c, 0x20, 0x61, 0x5f, 0x69
        /*0010*/ 	.byte	0x6e, 0x64, 0x65, 0x78, 0x3a, 0x20, 0x25, 0x64, 0x0a, 0x00
.L_0:


//--------------------- .nv.shared.reserved.0     --------------------------
	.section	.nv.shared.reserved.0,"aw",@nobits
	.weak		__nv_reservedSMEM_offset_0_alias
	.size		__nv_reservedSMEM_offset_0_alias, 0, 64
	.other		__nv_reservedSMEM_offset_0_alias,@"STO_CUDA_RESERVED_SHARED STV_DEFAULT"
__nv_reservedSMEM_offset_0_alias:
	.zero		0
	.zero		64


//--------------------- .nv.constant0._Z5indexPfS_Piii --------------------------
	.section	.nv.constant0._Z5indexPfS_Piii,"a",@progbits
	.sectionflags	@""
	.align	4
.nv.constant0._Z5indexPfS_Piii:
	.zero		928


//--------------------- SYMBOLS --------------------------

	.type		.nv.reservedSmem.offset0,@object
	.size		.nv.reservedSmem.offset0,0x4
	.type		vprintf,@function
